//
// Generated by NVIDIA NVVM Compiler
//
// Compiler Build ID: CL-36424714
// Cuda compilation tools, release 13.0, V13.0.88
// Based on NVVM 20.0.0
//

.version 9.0
.target sm_100
.address_size 64

	// .globl	_Z13gpu_MergeSortPlS_l

.visible .entry _Z13gpu_MergeSortPlS_l(
	.param .u64 .ptr .align 1 _Z13gpu_MergeSortPlS_l_param_0,
	.param .u64 .ptr .align 1 _Z13gpu_MergeSortPlS_l_param_1,
	.param .u64 _Z13gpu_MergeSortPlS_l_param_2
)
{
	.reg .pred 	%p<19>;
	.reg .b32 	%r<5>;
	.reg .b64 	%rd<133>;

	ld.param.u64 	%rd67, [_Z13gpu_MergeSortPlS_l_param_0];
	ld.param.u64 	%rd68, [_Z13gpu_MergeSortPlS_l_param_1];
	ld.param.u64 	%rd66, [_Z13gpu_MergeSortPlS_l_param_2];
	cvta.to.global.u64 	%rd1, %rd68;
	cvta.to.global.u64 	%rd2, %rd67;
	mov.u32 	%r2, %ctaid.x;
	mov.u32 	%r3, %ntid.x;
	mov.u32 	%r4, %tid.x;
	mad.lo.s32 	%r1, %r2, %r3, %r4;
	setp.gt.u32 	%p1, %r1, 262143;
	@%p1 bra 	$L__BB0_16;
	cvt.u64.u32 	%rd69, %r1;
	mul.lo.s64 	%rd109, %rd66, %rd69;
	shr.u64 	%rd70, %rd66, 63;
	add.s64 	%rd71, %rd66, %rd70;
	shr.s64 	%rd72, %rd71, 1;
	add.s64 	%rd4, %rd109, %rd72;
	add.s64 	%rd73, %rd109, %rd66;
	min.s64 	%rd5, %rd73, 262144;
	setp.lt.s64 	%p2, %rd66, 2;
	setp.ge.s64 	%p3, %rd4, %rd5;
	or.pred  	%p4, %p2, %p3;
	mov.u64 	%rd110, %rd4;
	mov.u64 	%rd120, %rd109;
	@%p4 bra 	$L__BB0_2;
	bra.uni 	$L__BB0_17;
$L__BB0_2:
	setp.ge.s64 	%p9, %rd109, %rd4;
	@%p9 bra 	$L__BB0_9;
	sub.s64 	%rd83, %rd4, %rd109;
	and.b64  	%rd9, %rd83, 3;
	setp.eq.s64 	%p10, %rd9, 0;
	mov.u64 	%rd129, %rd109;
	@%p10 bra 	$L__BB0_6;
	shl.b64 	%rd84, %rd120, 3;
	add.s64 	%rd114, %rd1, %rd84;
	shl.b64 	%rd85, %rd109, 3;
	add.s64 	%rd113, %rd2, %rd85;
	neg.s64 	%rd112, %rd9;
	add.s64 	%rd120, %rd120, %rd9;
	add.s64 	%rd129, %rd109, %rd9;
$L__BB0_5:
	.pragma "nounroll";
	ld.global.u64 	%rd86, [%rd113];
	st.global.u64 	[%rd114], %rd86;
	add.s64 	%rd114, %rd114, 8;
	add.s64 	%rd113, %rd113, 8;
	add.s64 	%rd112, %rd112, 1;
	setp.ne.s64 	%p11, %rd112, 0;
	@%p11 bra 	$L__BB0_5;
$L__BB0_6:
	sub.s64 	%rd87, %rd109, %rd4;
	setp.gt.u64 	%p12, %rd87, -4;
	@%p12 bra 	$L__BB0_9;
	shl.b64 	%rd88, %rd129, 3;
	add.s64 	%rd89, %rd88, %rd2;
	add.s64 	%rd127, %rd89, 16;
	shl.b64 	%rd90, %rd120, 3;
	add.s64 	%rd91, %rd90, %rd1;
	add.s64 	%rd126, %rd91, 16;
$L__BB0_8:
	ld.global.u64 	%rd92, [%rd127+-16];
	st.global.u64 	[%rd126+-16], %rd92;
	ld.global.u64 	%rd93, [%rd127+-8];
	st.global.u64 	[%rd126+-8], %rd93;
	ld.global.u64 	%rd94, [%rd127];
	st.global.u64 	[%rd126], %rd94;
	ld.global.u64 	%rd95, [%rd127+8];
	st.global.u64 	[%rd126+8], %rd95;
	add.s64 	%rd120, %rd120, 4;
	add.s64 	%rd129, %rd129, 4;
	add.s64 	%rd127, %rd127, 32;
	add.s64 	%rd126, %rd126, 32;
	setp.lt.s64 	%p13, %rd129, %rd4;
	@%p13 bra 	$L__BB0_8;
$L__BB0_9:
	setp.ge.s64 	%p14, %rd110, %rd5;
	@%p14 bra 	$L__BB0_16;
	sub.s64 	%rd96, %rd5, %rd110;
	and.b64  	%rd121, %rd96, 3;
	setp.eq.s64 	%p15, %rd121, 0;
	mov.u64 	%rd132, %rd110;
	@%p15 bra 	$L__BB0_13;
	shl.b64 	%rd97, %rd120, 3;
	add.s64 	%rd123, %rd1, %rd97;
	shl.b64 	%rd98, %rd110, 3;
	add.s64 	%rd122, %rd2, %rd98;
	add.s64 	%rd120, %rd120, %rd121;
	add.s64 	%rd132, %rd110, %rd121;
$L__BB0_12:
	.pragma "nounroll";
	ld.global.u64 	%rd99, [%rd122];
	st.global.u64 	[%rd123], %rd99;
	add.s64 	%rd123, %rd123, 8;
	add.s64 	%rd122, %rd122, 8;
	add.s64 	%rd121, %rd121, -1;
	setp.ne.s64 	%p16, %rd121, 0;
	@%p16 bra 	$L__BB0_12;
$L__BB0_13:
	sub.s64 	%rd100, %rd110, %rd5;
	setp.gt.u64 	%p17, %rd100, -4;
	@%p17 bra 	$L__BB0_16;
	shl.b64 	%rd101, %rd132, 3;
	add.s64 	%rd102, %rd101, %rd2;
	add.s64 	%rd131, %rd102, 16;
	shl.b64 	%rd103, %rd120, 3;
	add.s64 	%rd104, %rd103, %rd1;
	add.s64 	%rd130, %rd104, 16;
$L__BB0_15:
	ld.global.u64 	%rd105, [%rd131+-16];
	st.global.u64 	[%rd130+-16], %rd105;
	ld.global.u64 	%rd106, [%rd131+-8];
	st.global.u64 	[%rd130+-8], %rd106;
	ld.global.u64 	%rd107, [%rd131];
	st.global.u64 	[%rd130], %rd107;
	ld.global.u64 	%rd108, [%rd131+8];
	st.global.u64 	[%rd130+8], %rd108;
	add.s64 	%rd132, %rd132, 4;
	add.s64 	%rd131, %rd131, 32;
	add.s64 	%rd130, %rd130, 32;
	setp.lt.s64 	%p18, %rd132, %rd5;
	@%p18 bra 	$L__BB0_15;
$L__BB0_16:
	bar.sync 	0;
	ret;
$L__BB0_17:
	shl.b64 	%rd74, %rd109, 3;
	add.s64 	%rd75, %rd2, %rd74;
	ld.global.u64 	%rd29, [%rd75];
	shl.b64 	%rd76, %rd110, 3;
	add.s64 	%rd77, %rd2, %rd76;
	ld.global.u64 	%rd30, [%rd77];
	setp.gt.s64 	%p5, %rd29, %rd30;
	@%p5 bra 	$L__BB0_19;
	shl.b64 	%rd78, %rd120, 3;
	add.s64 	%rd79, %rd1, %rd78;
	st.global.u64 	[%rd79], %rd29;
	add.s64 	%rd109, %rd109, 1;
	bra.uni 	$L__BB0_20;
$L__BB0_19:
	shl.b64 	%rd80, %rd120, 3;
	add.s64 	%rd81, %rd1, %rd80;
	st.global.u64 	[%rd81], %rd30;
	add.s64 	%rd110, %rd110, 1;
$L__BB0_20:
	add.s64 	%rd120, %rd120, 1;
	setp.lt.s64 	%p6, %rd109, %rd4;
	setp.lt.s64 	%p7, %rd110, %rd5;
	and.pred  	%p8, %p6, %p7;
	@%p8 bra 	$L__BB0_17;
	bra.uni 	$L__BB0_2;

}


// ===== COMPILED SASS (sm_100) =====

	.target	sm_100

	.elftype	@"ET_EXEC"


//--------------------- .note.nv.tkinfo           --------------------------
	.section	.note.nv.tkinfo,"",@"SHT_NOTE"
	.sectionflags	@"SHF_NOTE_NV_TKINFO"
	.tkinfo
        /*0018*/ 	.word	0x00000002
        /*0030*/ 	.string	""
        /*0030*/ 	.string	"ptxas"
        /*0030*/ 	.string	"Cuda compilation tools, release 13.0, V13.0.88"
        /*0030*/ 	.string	"Build cuda_13.0.r13.0/compiler.36424714_0"
        /*0030*/ 	.string	"-arch sm_100 -m 64 "



//--------------------- .note.nv.cuinfo           --------------------------
	.section	.note.nv.cuinfo,"",@"SHT_NOTE"
	.sectionflags	@"SHF_NOTE_NV_CUINFO"
        /*0018*/ 	.short	0x0002
        /*001a*/ 	.short	0x0064
        /*001c*/ 	.short	0x0082
	.zero		2


//--------------------- .nv.info                  --------------------------
	.section	.nv.info,"",@"SHT_CUDA_INFO"
	.align	4


	//----- nvinfo : EIATTR_REGCOUNT
	.align		4
        /*0000*/ 	.byte	0x04, 0x2f
        /*0002*/ 	.short	(.L_1 - .L_0)
	.align		4
.L_0:
        /*0004*/ 	.word	index@(_Z13gpu_MergeSortPlS_l)
        /*0008*/ 	.word	0x0000001e


	//----- nvinfo : EIATTR_FRAME_SIZE
	.align		4
.L_1:
        /*000c*/ 	.byte	0x04, 0x11
        /*000e*/ 	.short	(.L_3 - .L_2)
	.align		4
.L_2:
        /*0010*/ 	.word	index@(_Z13gpu_MergeSortPlS_l)
        /*0014*/ 	.word	0x00000000


	//----- nvinfo : EIATTR_MIN_STACK_SIZE
	.align		4
.L_3:
        /*0018*/ 	.byte	0x04, 0x12
        /*001a*/ 	.short	(.L_5 - .L_4)
	.align		4
.L_4:
        /*001c*/ 	.word	index@(_Z13gpu_MergeSortPlS_l)
        /*0020*/ 	.word	0x00000000
.L_5:


//--------------------- .nv.compat                --------------------------
	.section	.nv.compat,"",@"SHT_CUDA_COMPAT_INFO"
	.align	4
        /*0000*/ 	.byte	0x02, 0x09, 0x00, 0x00, 0x02, 0x02, 0x01, 0x00, 0x02, 0x05, 0x05, 0x00, 0x03, 0x07, 0x01, 0x01
        /*0010*/ 	.byte	0x02, 0x03, 0x00, 0x00, 0x02, 0x06, 0x01, 0x00, 0x04, 0x0b, 0x08, 0x00, 0x09, 0x00, 0x00, 0x00
        /*0020*/ 	.byte	0x00, 0x00, 0x00, 0x00


//--------------------- .nv.info._Z13gpu_MergeSortPlS_l --------------------------
	.section	.nv.info._Z13gpu_MergeSortPlS_l,"",@"SHT_CUDA_INFO"
	.sectionflags	@""
	.align	4


	//----- nvinfo : EIATTR_CUDA_API_VERSION
	.align		4
        /*0000*/ 	.byte	0x04, 0x37
        /*0002*/ 	.short	(.L_7 - .L_6)
.L_6:
        /*0004*/ 	.word	0x00000082


	//----- nvinfo : EIATTR_KPARAM_INFO
	.align		4
.L_7:
        /*0008*/ 	.byte	0x04, 0x17
        /*000a*/ 	.short	(.L_9 - .L_8)
.L_8:
        /*000c*/ 	.word	0x00000000
        /*0010*/ 	.short	0x0002
        /*0012*/ 	.short	0x0010
        /*0014*/ 	.byte	0x00, 0xf0, 0x21, 0x00


	//----- nvinfo : EIATTR_KPARAM_INFO
	.align		4
.L_9:
        /*0018*/ 	.byte	0x04, 0x17
        /*001a*/ 	.short	(.L_11 - .L_10)
.L_10:
        /*001c*/ 	.word	0x00000000
        /*0020*/ 	.short	0x0001
        /*0022*/ 	.short	0x0008
        /*0024*/ 	.byte	0x00, 0xf5, 0x21, 0x00


	//----- nvinfo : EIATTR_KPARAM_INFO
	.align		4
.L_11:
        /*0028*/ 	.byte	0x04, 0x17
        /*002a*/ 	.short	(.L_13 - .L_12)
.L_12:
        /*002c*/ 	.word	0x00000000
        /*0030*/ 	.short	0x0000
        /*0032*/ 	.short	0x0000
        /*0034*/ 	.byte	0x00, 0xf5, 0x21, 0x00


	//----- nvinfo : EIATTR_SPARSE_MMA_MASK
	.align		4
.L_13:
        /*0038*/ 	.byte	0x03, 0x50
        /*003a*/ 	.short	0x0000


	//----- nvinfo : EIATTR_MAXREG_COUNT
	.align		4
        /*003c*/ 	.byte	0x03, 0x1b
        /*003e*/ 	.short	0x00ff


	//----- nvinfo : EIATTR_NUM_BARRIERS
	.align		4
        /*0040*/ 	.byte	0x02, 0x4c
        /*0042*/ 	.byte	0x01
	.zero		1


	//----- nvinfo : EIATTR_MERCURY_ISA_VERSION
	.align		4
        /*0044*/ 	.byte	0x03, 0x5f
        /*0046*/ 	.short	0x0101


	//----- nvinfo : EIATTR_VRC_CTA_INIT_COUNT
	.align		4
        /*0048*/ 	.byte	0x02, 0x4a
	.zero		1
	.zero		1


	//----- nvinfo : EIATTR_EXIT_INSTR_OFFSETS
	.align		4
        /*004c*/ 	.byte	0x04, 0x1c
        /*004e*/ 	.short	(.L_15 - .L_14)


	//   ....[0]....
.L_14:
        /*0050*/ 	.word	0x00001960


	//----- nvinfo : EIATTR_CRS_STACK_SIZE
	.align		4
.L_15:
        /*0054*/ 	.byte	0x04, 0x1e
        /*0056*/ 	.short	(.L_17 - .L_16)
.L_16:
        /*0058*/ 	.word	0x00000000


	//----- nvinfo : EIATTR_CBANK_PARAM_SIZE
	.align		4
.L_17:
        /*005c*/ 	.byte	0x03, 0x19
        /*005e*/ 	.short	0x0018


	//----- nvinfo : EIATTR_PARAM_CBANK
	.align		4
        /*0060*/ 	.byte	0x04, 0x0a
        /*0062*/ 	.short	(.L_19 - .L_18)
	.align		4
.L_18:
        /*0064*/ 	.word	index@(.nv.constant0._Z13gpu_MergeSortPlS_l)
        /*0068*/ 	.short	0x0380
        /*006a*/ 	.short	0x0018


	//----- nvinfo : EIATTR_SW_WAR
	.align		4
.L_19:
        /*006c*/ 	.byte	0x04, 0x36
        /*006e*/ 	.short	(.L_21 - .L_20)
.L_20:
        /*0070*/ 	.word	0x00000008
.L_21:


//--------------------- .nv.callgraph             --------------------------
	.section	.nv.callgraph,"",@"SHT_CUDA_CALLGRAPH"
	.align	4
	.sectionentsize	8
	.align		4
        /*0000*/ 	.word	0x00000000
	.align		4
        /*0004*/ 	.word	0xffffffff
	.align		4
        /*0008*/ 	.word	0x00000000
	.align		4
        /*000c*/ 	.word	0xfffffffe
	.align		4
        /*0010*/ 	.word	0x00000000
	.align		4
        /*0014*/ 	.word	0xfffffffd
	.align		4
        /*0018*/ 	.word	0x00000000
	.align		4
        /*001c*/ 	.word	0xfffffffc


//--------------------- .text._Z13gpu_MergeSortPlS_l --------------------------
	.section	.text._Z13gpu_MergeSortPlS_l,"ax",@progbits
	.align	128
        .global         _Z13gpu_MergeSortPlS_l
        .type           _Z13gpu_MergeSortPlS_l,@function
        .size           _Z13gpu_MergeSortPlS_l,(.L_x_24 - _Z13gpu_MergeSortPlS_l)
        .other          _Z13gpu_MergeSortPlS_l,@"STO_CUDA_ENTRY STV_DEFAULT"
_Z13gpu_MergeSortPlS_l:
.text._Z13gpu_MergeSortPlS_l:
[----:B------:R-:W-:Y:S01]  /*0000*/  LDC R1, c[0x0][0x37c] ;  /* 0x0000df00ff017b82 */ /* 0x000fe20000000800 */
[----:B------:R-:W0:Y:S07]  /*0010*/  S2R R0, SR_TID.X ;  /* 0x0000000000007919 */ /* 0x000e2e0000002100 */
[----:B------:R-:W0:Y:S01]  /*0020*/  S2UR UR8, SR_CTAID.X ;  /* 0x00000000000879c3 */ /* 0x000e220000002500 */
[----:B------:R-:W1:Y:S01]  /*0030*/  LDCU.64 UR4, c[0x0][0x380] ;  /* 0x00007000ff0477ac */ /* 0x000e620008000a00 */
[----:B------:R-:W-:Y:S01]  /*0040*/  BSSY.RECONVERGENT B0, `(.L_x_0) ;  /* 0x0000190000007945 */ /* 0x000fe20003800200 */
[----:B------:R-:W2:Y:S05]  /*0050*/  LDCU.64 UR6, c[0x0][0x388] ;  /* 0x00007100ff0677ac */ /* 0x000eaa0008000a00 */
[----:B------:R-:W0:Y:S02]  /*0060*/  LDC R3, c[0x0][0x360] ;  /* 0x0000d800ff037b82 */ /* 0x000e240000000800 */
[----:B0-----:R-:W-:-:S05]  /*0070*/  IMAD R3, R3, UR8, R0 ;  /* 0x0000000803037c24 */ /* 0x001fca000f8e0200 */
[----:B------:R-:W-:-:S13]  /*0080*/  ISETP.GT.U32.AND P0, PT, R3, 0x3ffff, PT ;  /* 0x0003ffff0300780c */ /* 0x000fda0003f04070 */
[----:B-12---:R-:W-:Y:S05]  /*0090*/  @P0 BRA `(.L_x_1) ;  /* 0x0000001800280947 */ /* 0x006fea0003800000 */
[----:B------:R-:W0:Y:S01]  /*00a0*/  LDC.64 R10, c[0x0][0x390] ;  /* 0x0000e400ff0a7b82 */ /* 0x000e220000000a00 */
[----:B------:R-:W-:Y:S07]  /*00b0*/  BSSY.RECONVERGENT B1, `(.L_x_2) ;  /* 0x0000038000017945 */ /* 0x000fee0003800200 */
[----:B------:R-:W1:Y:S01]  /*00c0*/  LDC.64 R16, c[0x0][0x358] ;  /* 0x0000d600ff107b82 */ /* 0x000e620000000a00 */
[-C--:B0-----:R-:W-:Y:S01]  /*00d0*/  IMAD.WIDE.U32 R8, R3, R10.reuse, RZ ;  /* 0x0000000a03087225 */ /* 0x081fe200078e00ff */
[----:B------:R-:W-:-:S03]  /*00e0*/  LEA.HI R7, P0, R11, R10, RZ, 0x1 ;  /* 0x0000000a0b077211 */ /* 0x000fc600078108ff */
[----:B------:R-:W-:Y:S01]  /*00f0*/  IMAD R9, R3, R11, R9 ;  /* 0x0000000b03097224 */ /* 0x000fe200078e0209 */
[----:B------:R-:W-:Y:S01]  /*0100*/  IADD3 R3, P1, PT, R8, R10, RZ ;  /* 0x0000000a08037210 */ /* 0x000fe20007f3e0ff */
[--C-:B------:R-:W-:Y:S02]  /*0110*/  IMAD.X R2, RZ, RZ, R11.reuse, P0 ;  /* 0x000000ffff027224 */ /* 0x100fe400000e060b */
[----:B------:R-:W-:Y:S01]  /*0120*/  IMAD.MOV.U32 R13, RZ, RZ, R8 ;  /* 0x000000ffff0d7224 */ /* 0x000fe200078e0008 */
[----:B------:R-:W-:Y:S01]  /*0130*/  ISETP.LT.U32.AND P0, PT, R3, 0x40000, PT ;  /* 0x000400000300780c */ /* 0x000fe20003f01070 */
[----:B------:R-:W-:Y:S01]  /*0140*/  IMAD.X R5, R9, 0x1, R11, P1 ;  /* 0x0000000109057824 */ /* 0x000fe200008e060b */
[--C-:B------:R-:W-:Y:S02]  /*0150*/  SHF.R.S64 R7, R7, 0x1, R2.reuse ;  /* 0x0000000107077819 */ /* 0x100fe40000001002 */
[----:B------:R-:W-:Y:S02]  /*0160*/  SHF.R.S32.HI R2, RZ, 0x1, R2 ;  /* 0x00000001ff027819 */ /* 0x000fe40000011402 */
[----:B------:R-:W-:-:S02]  /*0170*/  ISETP.LT.AND.EX P0, PT, R5, RZ, PT, P0 ;  /* 0x000000ff0500720c */ /* 0x000fc40003f01300 */
[----:B------:R-:W-:Y:S01]  /*0180*/  IADD3 R0, P1, PT, R7, R8, RZ ;  /* 0x0000000807007210 */ /* 0x000fe20007f3e0ff */
[--C-:B------:R-:W-:Y:S01]  /*0190*/  IMAD.MOV.U32 R7, RZ, RZ, R9.reuse ;  /* 0x000000ffff077224 */ /* 0x100fe200078e0009 */
[----:B------:R-:W-:Y:S02]  /*01a0*/  SEL R3, R3, 0x40000, P0 ;  /* 0x0004000003037807 */ /* 0x000fe40000000000 */
[----:B------:R-:W-:Y:S01]  /*01b0*/  SEL R5, R5, RZ, P0 ;  /* 0x000000ff05057207 */ /* 0x000fe20000000000 */
[----:B------:R-:W-:Y:S01]  /*01c0*/  IMAD.X R2, R2, 0x1, R9, P1 ;  /* 0x0000000102027824 */ /* 0x000fe200008e0609 */
[----:B------:R-:W-:Y:S01]  /*01d0*/  ISETP.GE.U32.AND P0, PT, R0, R3, PT ;  /* 0x000000030000720c */ /* 0x000fe20003f06070 */
[----:B------:R-:W-:Y:S01]  /*01e0*/  IMAD.MOV.U32 R4, RZ, RZ, R0 ;  /* 0x000000ffff047224 */ /* 0x000fe200078e0000 */
[----:B------:R-:W-:Y:S01]  /*01f0*/  ISETP.LT.U32.AND P1, PT, R10, 0x2, PT ;  /* 0x000000020a00780c */ /* 0x000fe20003f21070 */
[----:B------:R-:W-:Y:S01]  /*0200*/  IMAD.MOV.U32 R6, RZ, RZ, R2 ;  /* 0x000000ffff067224 */ /* 0x000fe200078e0002 */
[----:B------:R-:W-:-:S04]  /*0210*/  ISETP.GE.AND.EX P0, PT, R2, R5, PT, P0 ;  /* 0x000000050200720c */ /* 0x000fc80003f06300 */
[----:B------:R-:W-:-:S13]  /*0220*/  ISETP.LT.OR.EX P0, PT, R11, RZ, P0, P1 ;  /* 0x000000ff0b00720c */ /* 0x000fda0000701710 */
[----:B-1----:R-:W-:Y:S05]  /*0230*/  @P0 BRA `(.L_x_3) ;  /* 0x00000000007c0947 */ /* 0x002fea0003800000 */
.L_x_4:
[C---:B------:R-:W-:Y:S02]  /*0240*/  R2UR UR8, R16.reuse ;  /* 0x00000000100872ca */ /* 0x040fe400000e0000 */
[C---:B------:R-:W-:Y:S02]  /*0250*/  R2UR UR9, R17.reuse ;  /* 0x00000000110972ca */ /* 0x040fe400000e0000 */
[----:B------:R-:W-:Y:S02]  /*0260*/  R2UR UR10, R16 ;  /* 0x00000000100a72ca */ /* 0x000fe400000e0000 */
[----:B------:R-:W-:Y:S02]  /*0270*/  R2UR UR11, R17 ;  /* 0x00000000110b72ca */ /* 0x000fe400000e0000 */
[----:B------:R-:W-:Y:S02]  /*0280*/  LEA R10, P0, R13, UR4, 0x3 ;  /* 0x000000040d0a7c11 */ /* 0x000fe4000f8018ff */
[----:B------:R-:W-:-:S02]  /*0290*/  LEA R14, P1, R4, UR4, 0x3 ;  /* 0x00000004040e7c11 */ /* 0x000fc4000f8218ff */
[----:B------:R-:W-:Y:S02]  /*02a0*/  LEA.HI.X R11, R13, UR5, R7, 0x3, P0 ;  /* 0x000000050d0b7c11 */ /* 0x000fe400080f1c07 */
[----:B------:R-:W-:-:S04]  /*02b0*/  LEA.HI.X R15, R4, UR5, R6, 0x3, P1 ;  /* 0x00000005040f7c11 */ /* 0x000fc800088f1c06 */
[----:B------:R-:W2:Y:S04]  /*02c0*/  LDG.E.64 R10, desc[UR8][R10.64] ;  /* 0x000000080a0a7981 */ /* 0x000ea8000c1e1b00 */
[----:B------:R-:W2:Y:S01]  /*02d0*/  LDG.E.64 R14, desc[UR10][R14.64] ;  /* 0x0000000a0e0e7981 */ /* 0x000ea2000c1e1b00 */
[----:B------:R-:W-:-:S04]  /*02e0*/  LEA R18, P1, R8, UR6, 0x3 ;  /* 0x0000000608127c11 */ /* 0x000fc8000f8218ff */
[----:B------:R-:W-:Y:S02]  /*02f0*/  LEA.HI.X R19, R8, UR7, R9, 0x3, P1 ;  /* 0x0000000708137c11 */ /* 0x000fe400088f1c09 */
[----:B--2---:R-:W-:-:S04]  /*0300*/  ISETP.GT.U32.AND P0, PT, R10, R14, PT ;  /* 0x0000000e0a00720c */ /* 0x004fc80003f04070 */
[----:B------:R-:W-:-:S13]  /*0310*/  ISETP.GT.AND.EX P0, PT, R11, R15, PT, P0 ;  /* 0x0000000f0b00720c */ /* 0x000fda0003f04300 */
[C---:B------:R-:W-:Y:S02]  /*0320*/  @!P0 R2UR UR8, R16.reuse ;  /* 0x00000000100882ca */ /* 0x040fe400000e0000 */
[C---:B------:R-:W-:Y:S02]  /*0330*/  @!P0 R2UR UR9, R17.reuse ;  /* 0x00000000110982ca */ /* 0x040fe400000e0000 */
[----:B------:R-:W-:Y:S02]  /*0340*/  @P0 R2UR UR10, R16 ;  /* 0x00000000100a02ca */ /* 0x000fe400000e0000 */
[----:B------:R-:W-:Y:S02]  /*0350*/  @P0 R2UR UR11, R17 ;  /* 0x00000000110b02ca */ /* 0x000fe400000e0000 */
[----:B------:R-:W-:Y:S02]  /*0360*/  @!P0 IADD3 R13, P1, PT, R13, 0x1, RZ ;  /* 0x000000010d0d8810 */ /* 0x000fe40007f3e0ff */
[----:B------:R-:W-:-:S03]  /*0370*/  @P0 IADD3 R4, P2, PT, R4, 0x1, RZ ;  /* 0x0000000104040810 */ /* 0x000fc60007f5e0ff */
[----:B------:R-:W-:Y:S01]  /*0380*/  @!P0 IMAD.X R7, RZ, RZ, R7, P1 ;  /* 0x000000ffff078224 */ /* 0x000fe200008e0607 */
[----:B------:R-:W-:Y:S01]  /*0390*/  ISETP.LT.U32.AND P1, PT, R13, R0, PT ;  /* 0x000000000d00720c */ /* 0x000fe20003f21070 */
[----:B------:R0:W-:Y:S01]  /*03a0*/  @!P0 STG.E.64 desc[UR8][R18.64], R10 ;  /* 0x0000000a12008986 */ /* 0x0001e2000c101b08 */
[----:B------:R-:W-:Y:S01]  /*03b0*/  @P0 IMAD.X R6, RZ, RZ, R6, P2 ;  /* 0x000000ffff060224 */ /* 0x000fe200010e0606 */
[----:B------:R-:W-:Y:S02]  /*03c0*/  IADD3 R8, P2, PT, R8, 0x1, RZ ;  /* 0x0000000108087810 */ /* 0x000fe40007f5e0ff */
[----:B------:R0:W-:Y:S01]  /*03d0*/  @P0 STG.E.64 desc[UR10][R18.64], R14 ;  /* 0x0000000e12000986 */ /* 0x0001e2000c101b0a */
[----:B------:R-:W-:Y:S02]  /*03e0*/  ISETP.GE.U32.AND P0, PT, R4, R3, PT ;  /* 0x000000030400720c */ /* 0x000fe40003f06070 */
[----:B------:R-:W-:Y:S01]  /*03f0*/  ISETP.LT.AND.EX P1, PT, R7, R2, PT, P1 ;  /* 0x000000020700720c */ /* 0x000fe20003f21310 */
[----:B------:R-:W-:Y:S01]  /*0400*/  IMAD.X R9, RZ, RZ, R9, P2 ;  /* 0x000000ffff097224 */ /* 0x000fe200010e0609 */
[----:B------:R-:W-:-:S13]  /*0410*/  ISETP.GE.AND.EX P0, PT, R6, R5, PT, P0 ;  /* 0x000000050600720c */ /* 0x000fda0003f06300 */
[----:B0-----:R-:W-:Y:S05]  /*0420*/  @!P0 BRA P1, `(.L_x_4) ;  /* 0xfffffffc00848947 */ /* 0x001fea000083ffff */
.L_x_3:
[----:B------:R-:W-:Y:S05]  /*0430*/  BSYNC.RECONVERGENT B1 ;  /* 0x0000000000017941 */ /* 0x000fea0003800200 */
.L_x_2:
[----:B------:R-:W-:Y:S01]  /*0440*/  ISETP.GE.U32.AND P0, PT, R13, R0, PT ;  /* 0x000000000d00720c */ /* 0x000fe20003f06070 */
[----:B------:R-:W-:Y:S03]  /*0450*/  BSSY.RECONVERGENT B1, `(.L_x_5) ;  /* 0x00000aa000017945 */ /* 0x000fe60003800200 */
[----:B------:R-:W-:-:S13]  /*0460*/  ISETP.GE.AND.EX P0, PT, R7, R2, PT, P0 ;  /* 0x000000020700720c */ /* 0x000fda0003f06300 */
[----:B------:R-:W-:Y:S05]  /*0470*/  @P0 BRA `(.L_x_6) ;  /* 0x00000008009c0947 */ /* 0x000fea0003800000 */
[--C-:B------:R-:W-:Y:S01]  /*0480*/  IMAD.IADD R10, R0, 0x1, -R13.reuse ;  /* 0x00000001000a7824 */ /* 0x100fe200078e0a0d */
[----:B------:R-:W-:Y:S01]  /*0490*/  IADD3 R11, P2, PT, R13, -R0, RZ ;  /* 0x800000000d0b7210 */ /* 0x000fe20007f5e0ff */
[----:B------:R-:W-:Y:S01]  /*04a0*/  BSSY.RECONVERGENT B2, `(.L_x_7) ;  /* 0x0000025000027945 */ /* 0x000fe20003800200 */
[----:B------:R-:W-:Y:S02]  /*04b0*/  IMAD.MOV.U32 R27, RZ, RZ, R13 ;  /* 0x000000ffff1b7224 */ /* 0x000fe400078e000d */
[----:B------:R-:W-:Y:S02]  /*04c0*/  LOP3.LUT R10, R10, 0x3, RZ, 0xc0, !PT ;  /* 0x000000030a0a7812 */ /* 0x000fe400078ec0ff */
[----:B------:R-:W-:Y:S01]  /*04d0*/  ISETP.GT.U32.AND P0, PT, R11, -0x4, PT ;  /* 0xfffffffc0b00780c */ /* 0x000fe20003f04070 */
[----:B------:R-:W-:Y:S01]  /*04e0*/  IMAD.X R11, R7, 0x1, ~R2, P2 ;  /* 0x00000001070b7824 */ /* 0x000fe200010e0e02 */
[----:B------:R-:W-:-:S04]  /*04f0*/  ISETP.NE.U32.AND P1, PT, R10, RZ, PT ;  /* 0x000000ff0a00720c */ /* 0x000fc80003f25070 */
[----:B------:R-:W-:Y:S02]  /*0500*/  ISETP.NE.AND.EX P1, PT, RZ, RZ, PT, P1 ;  /* 0x000000ffff00720c */ /* 0x000fe40003f25310 */
[----:B------:R-:W-:-:S11]  /*0510*/  ISETP.GT.U32.AND.EX P0, PT, R11, -0x1, PT, P0 ;  /* 0xffffffff0b00780c */ /* 0x000fd60003f04100 */
[----:B------:R-:W-:Y:S05]  /*0520*/  @!P1 BRA `(.L_x_8) ;  /* 0x0000000000709947 */ /* 0x000fea0003800000 */
[----:B------:R-:W0:Y:S01]  /*0530*/  LDCU.128 UR8, c[0x0][0x380] ;  /* 0x00007000ff0877ac */ /* 0x000e220008000c00 */
[-C--:B------:R-:W-:Y:S02]  /*0540*/  IADD3 R27, P1, PT, R13, R10.reuse, RZ ;  /* 0x0000000a0d1b7210 */ /* 0x080fe40007f3e0ff */
[----:B------:R-:W-:-:S05]  /*0550*/  IADD3 R14, P4, PT, RZ, -R10, RZ ;  /* 0x8000000aff0e7210 */ /* 0x000fca0007f9e0ff */
[----:B------:R-:W-:Y:S01]  /*0560*/  IMAD.X R15, RZ, RZ, -0x1, P4 ;  /* 0xffffffffff0f7424 */ /* 0x000fe200020e06ff */
[C---:B0-----:R-:W-:Y:S02]  /*0570*/  LEA R20, P3, R8.reuse, UR10, 0x3 ;  /* 0x0000000a08147c11 */ /* 0x041fe4000f8618ff */
[C---:B------:R-:W-:Y:S02]  /*0580*/  LEA R18, P2, R13.reuse, UR8, 0x3 ;  /* 0x000000080d127c11 */ /* 0x040fe4000f8418ff */
[----:B------:R-:W-:Y:S02]  /*0590*/  LEA.HI.X R21, R8, UR11, R9, 0x3, P3 ;  /* 0x0000000b08157c11 */ /* 0x000fe400098f1c09 */
[----:B------:R-:W-:Y:S02]  /*05a0*/  IADD3 R8, P3, PT, R10, R8, RZ ;  /* 0x000000080a087210 */ /* 0x000fe40007f7e0ff */
[--C-:B------:R-:W-:Y:S01]  /*05b0*/  LEA.HI.X R19, R13, UR9, R7.reuse, 0x3, P2 ;  /* 0x000000090d137c11 */ /* 0x100fe200090f1c07 */
[----:B------:R-:W-:-:S02]  /*05c0*/  IMAD.X R7, RZ, RZ, R7, P1 ;  /* 0x000000ffff077224 */ /* 0x000fc400008e0607 */
[----:B------:R-:W-:-:S08]  /*05d0*/  IMAD.X R9, RZ, RZ, R9, P3 ;  /* 0x000000ffff097224 */ /* 0x000fd000018e0609 */
.L_x_9:
[----:B------:R-:W-:Y:S01]  /*05e0*/  R2UR UR8, R16 ;  /* 0x00000000100872ca */ /* 0x000fe200000e0000 */
[----:B0-----:R-:W-:Y:S01]  /*05f0*/  IMAD.MOV.U32 R10, RZ, RZ, R18 ;  /* 0x000000ffff0a7224 */ /* 0x001fe200078e0012 */
[----:B------:R-:W-:Y:S01]  /*0600*/  R2UR UR9, R17 ;  /* 0x00000000110972ca */ /* 0x000fe200000e0000 */
[----:B------:R-:W-:-:S12]  /*0610*/  IMAD.MOV.U32 R11, RZ, RZ, R19 ;  /* 0x000000ffff0b7224 */ /* 0x000fd800078e0013 */
[----:B------:R-:W2:Y:S01]  /*0620*/  LDG.E.64 R10, desc[UR8][R10.64] ;  /* 0x000000080a0a7981 */ /* 0x000ea2000c1e1b00 */
[----:B------:R-:W-:Y:S01]  /*0630*/  IADD3 R14, P1, PT, R14, 0x1, RZ ;  /* 0x000000010e0e7810 */ /* 0x000fe20007f3e0ff */
[----:B------:R-:W-:Y:S01]  /*0640*/  IMAD.MOV.U32 R12, RZ, RZ, R20 ;  /* 0x000000ffff0c7224 */ /* 0x000fe200078e0014 */
[----:B------:R-:W-:Y:S01]  /*0650*/  IADD3 R20, P2, PT, R20, 0x8, RZ ;  /* 0x0000000814147810 */ /* 0x000fe20007f5e0ff */
[----:B------:R-:W-:Y:S01]  /*0660*/  IMAD.MOV.U32 R13, RZ, RZ, R21 ;  /* 0x000000ffff0d7224 */ /* 0x000fe200078e0015 */
[----:B------:R-:W-:Y:S01]  /*0670*/  IADD3 R18, P3, PT, R18, 0x8, RZ ;  /* 0x0000000812127810 */ /* 0x000fe20007f7e0ff */
[----:B------:R-:W-:Y:S01]  /*0680*/  IMAD.X R15, RZ, RZ, R15, P1 ;  /* 0x000000ffff0f7224 */ /* 0x000fe200008e060f */
[----:B------:R-:W-:Y:S01]  /*0690*/  ISETP.NE.U32.AND P1, PT, R14, RZ, PT ;  /* 0x000000ff0e00720c */ /* 0x000fe20003f25070 */
[----:B------:R-:W-:Y:S02]  /*06a0*/  IMAD.X R21, RZ, RZ, R21, P2 ;  /* 0x000000ffff157224 */ /* 0x000fe400010e0615 */
[----:B------:R-:W-:Y:S01]  /*06b0*/  IMAD.X R19, RZ, RZ, R19, P3 ;  /* 0x000000ffff137224 */ /* 0x000fe200018e0613 */
[----:B------:R-:W-:Y:S01]  /*06c0*/  ISETP.NE.AND.EX P1, PT, R15, RZ, PT, P1 ;  /* 0x000000ff0f00720c */ /* 0x000fe20003f25310 */
[----:B--2---:R0:W-:-:S12]  /*06d0*/  STG.E.64 desc[UR8][R12.64], R10 ;  /* 0x0000000a0c007986 */ /* 0x0041d8000c101b08 */
[----:B------:R-:W-:Y:S05]  /*06e0*/  @P1 BRA `(.L_x_9) ;  /* 0xfffffffc00bc1947 */ /* 0x000fea000383ffff */
.L_x_8:
[----:B------:R-:W-:Y:S05]  /*06f0*/  BSYNC.RECONVERGENT B2 ;  /* 0x0000000000027941 */ /* 0x000fea0003800200 */
.L_x_7:
[----:B------:R-:W-:Y:S05]  /*0700*/  @P0 BRA `(.L_x_6) ;  /* 0x0000000400f80947 */ /* 0x000fea0003800000 */
[----:B------:R-:W1:Y:S01]  /*0710*/  LDCU.128 UR8, c[0x0][0x380] ;  /* 0x00007000ff0877ac */ /* 0x000e620008000c00 */
[C---:B0-----:R-:W-:Y:S01]  /*0720*/  IADD3 R10, P2, PT, -R27.reuse, R0, RZ ;  /* 0x000000001b0a7210 */ /* 0x041fe20007f5e1ff */
[----:B------:R-:W-:Y:S03]  /*0730*/  BSSY.RECONVERGENT B2, `(.L_x_10) ;  /* 0x0000042000027945 */ /* 0x000fe60003800200 */
[----:B------:R-:W-:Y:S01]  /*0740*/  ISETP.GT.U32.AND P0, PT, R10, 0xc, PT ;  /* 0x0000000c0a00780c */ /* 0x000fe20003f04070 */
[--C-:B------:R-:W-:Y:S01]  /*0750*/  IMAD.X R10, R2, 0x1, ~R7.reuse, P2 ;  /* 0x00000001020a7824 */ /* 0x100fe200010e0e07 */
[C---:B-1----:R-:W-:Y:S02]  /*0760*/  LEA R14, P1, R27.reuse, UR8, 0x3 ;  /* 0x000000081b0e7c11 */ /* 0x042fe4000f8218ff */
[----:B------:R-:W-:Y:S02]  /*0770*/  LEA R12, P3, R8, UR10, 0x3 ;  /* 0x0000000a080c7c11 */ /* 0x000fe4000f8618ff */
[----:B------:R-:W-:-:S02]  /*0780*/  LEA.HI.X R11, R27, UR9, R7, 0x3, P1 ;  /* 0x000000091b0b7c11 */ /* 0x000fc400088f1c07 */
[----:B------:R-:W-:Y:S02]  /*0790*/  ISETP.GT.AND.EX P1, PT, R10, RZ, PT, P0 ;  /* 0x000000ff0a00720c */ /* 0x000fe40003f24300 */
[----:B------:R-:W-:Y:S02]  /*07a0*/  LEA.HI.X R13, R8, UR11, R9, 0x3, P3 ;  /* 0x0000000b080d7c11 */ /* 0x000fe400098f1c09 */
[----:B------:R-:W-:Y:S02]  /*07b0*/  IADD3 R14, P2, PT, R14, 0x10, RZ ;  /* 0x000000100e0e7810 */ /* 0x000fe40007f5e0ff */
[----:B------:R-:W-:Y:S02]  /*07c0*/  IADD3 R12, P3, PT, R12, 0x10, RZ ;  /* 0x000000100c0c7810 */ /* 0x000fe40007f7e0ff */
[----:B------:R-:W-:Y:S01]  /*07d0*/  PLOP3.LUT P0, PT, PT, PT, PT, 0x80, 0x8 ;  /* 0x000000000008781c */ /* 0x000fe20003f0f070 */
[----:B------:R-:W-:Y:S02]  /*07e0*/  IMAD.X R15, RZ, RZ, R11, P2 ;  /* 0x000000ffff0f7224 */ /* 0x000fe400010e060b */
[----:B------:R-:W-:-:S02]  /*07f0*/  IMAD.X R13, RZ, RZ, R13, P3 ;  /* 0x000000ffff0d7224 */ /* 0x000fc400018e060d */
[----:B------:R-:W-:Y:S08]  /*0800*/  @!P1 BRA `(.L_x_11) ;  /* 0x0000000000d09947 */ /* 0x000ff00003800000 */
[----:B------:R-:W-:Y:S02]  /*0810*/  IADD3 R11, P1, PT, R0, -0xc, RZ ;  /* 0xfffffff4000b7810 */ /* 0x000fe40007f3e0ff */
[----:B------:R-:W-:Y:S02]  /*0820*/  PLOP3.LUT P0, PT, PT, PT, PT, 0x8, 0x80 ;  /* 0x000000000080781c */ /* 0x000fe40003f0e170 */
[----:B------:R-:W-:-:S11]  /*0830*/  IADD3.X R10, PT, PT, R2, -0x1, RZ, P1, !PT ;  /* 0xffffffff020a7810 */ /* 0x000fd60000ffe4ff */
.L_x_12:
[----:B------:R-:W-:Y:S02]  /*0840*/  R2UR UR8, R16 ;  /* 0x00000000100872ca */ /* 0x000fe400000e0000 */
[----:B------:R-:W-:-:S13]  /*0850*/  R2UR UR9, R17 ;  /* 0x00000000110972ca */ /* 0x000fda00000e0000 */
[----:B------:R-:W2:Y:S01]  /*0860*/  LDG.E.64 R20, desc[UR8][R14.64+-0x10] ;  /* 0xfffff0080e147981 */ /* 0x000ea2000c1e1b00 */
[----:B------:R-:W-:Y:S02]  /*0870*/  R2UR UR10, R16 ;  /* 0x00000000100a72ca */ /* 0x000fe400000e0000 */
[----:B------:R-:W-:Y:S01]  /*0880*/  R2UR UR11, R17 ;  /* 0x00000000110b72ca */ /* 0x000fe200000e0000 */
[----:B--2---:R0:W-:-:S12]  /*0890*/  STG.E.64 desc[UR8][R12.64+-0x10], R20 ;  /* 0xfffff0140c007986 */ /* 0x0041d8000c101b08 */
[----:B------:R-:W2:Y:S04]  /*08a0*/  LDG.E.64 R22, desc[UR10][R14.64+-0x8] ;  /* 0xfffff80a0e167981 */ /* 0x000ea8000c1e1b00 */
[----:B--2---:R1:W-:Y:S04]  /*08b0*/  STG.E.64 desc[UR8][R12.64+-0x8], R22 ;  /* 0xfffff8160c007986 */ /* 0x0043e8000c101b08 */
[----:B------:R-:W2:Y:S04]  /*08c0*/  LDG.E.64 R24, desc[UR10][R14.64] ;  /* 0x0000000a0e187981 */ /* 0x000ea8000c1e1b00 */
[----:B--2---:R2:W-:Y:S04]  /*08d0*/  STG.E.64 desc[UR8][R12.64], R24 ;  /* 0x000000180c007986 */ /* 0x0045e8000c101b08 */
[----:B------:R-:W3:Y:S04]  /*08e0*/  LDG.E.64 R18, desc[UR10][R14.64+0x8] ;  /* 0x0000080a0e127981 */ /* 0x000ee8000c1e1b00 */
[----:B---3--:R3:W-:Y:S04]  /*08f0*/  STG.E.64 desc[UR8][R12.64+0x8], R18 ;  /* 0x000008120c007986 */ /* 0x0087e8000c101b08 */
[----:B0-----:R-:W4:Y:S04]  /*0900*/  LDG.E.64 R20, desc[UR10][R14.64+0x10] ;  /* 0x0000100a0e147981 */ /* 0x001f28000c1e1b00 */
[----:B----4-:R0:W-:Y:S04]  /*0910*/  STG.E.64 desc[UR8][R12.64+0x10], R20 ;  /* 0x000010140c007986 */ /* 0x0101e8000c101b08 */
[----:B-1----:R-:W4:Y:S04]  /*0920*/  LDG.E.64 R22, desc[UR10][R14.64+0x18] ;  /* 0x0000180a0e167981 */ /* 0x002f28000c1e1b00 */
[----:B----4-:R1:W-:Y:S04]  /*0930*/  STG.E.64 desc[UR8][R12.64+0x18], R22 ;  /* 0x000018160c007986 */ /* 0x0103e8000c101b08 */
[----:B--2---:R-:W2:Y:S04]  /*0940*/  LDG.E.64 R24, desc[UR10][R14.64+0x20] ;  /* 0x0000200a0e187981 */ /* 0x004ea8000c1e1b00 */
[----:B--2---:R2:W-:Y:S04]  /*0950*/  STG.E.64 desc[UR8][R12.64+0x20], R24 ;  /* 0x000020180c007986 */ /* 0x0045e8000c101b08 */
[----:B---3--:R-:W3:Y:S04]  /*0960*/  LDG.E.64 R18, desc[UR10][R14.64+0x28] ;  /* 0x0000280a0e127981 */ /* 0x008ee8000c1e1b00 */
        /* <DEDUP_REMOVED lines=12> */
[----:B----4-:R-:W-:Y:S04]  /*0a30*/  STG.E.64 desc[UR8][R12.64+0x58], R22 ;  /* 0x000058160c007986 */ /* 0x010fe8000c101b08 */
[----:B--2---:R-:W2:Y:S01]  /*0a40*/  LDG.E.64 R24, desc[UR10][R14.64+0x60] ;  /* 0x0000600a0e187981 */ /* 0x004ea2000c1e1b00 */
[----:B------:R-:W-:-:S05]  /*0a50*/  IADD3 R27, P1, PT, R27, 0x10, RZ ;  /* 0x000000101b1b7810 */ /* 0x000fca0007f3e0ff */
[----:B------:R-:W-:Y:S01]  /*0a60*/  IMAD.X R7, RZ, RZ, R7, P1 ;  /* 0x000000ffff077224 */ /* 0x000fe200008e0607 */
[----:B------:R-:W-:-:S04]  /*0a70*/  ISETP.GE.U32.AND P1, PT, R27, R11, PT ;  /* 0x0000000b1b00720c */ /* 0x000fc80003f26070 */
[----:B------:R-:W-:Y:S01]  /*0a80*/  ISETP.GE.AND.EX P1, PT, R7, R10, PT, P1 ;  /* 0x0000000a0700720c */ /* 0x000fe20003f26310 */
[----:B--2---:R-:W-:Y:S04]  /*0a90*/  STG.E.64 desc[UR8][R12.64+0x60], R24 ;  /* 0x000060180c007986 */ /* 0x004fe8000c101b08 */
[----:B---3--:R1:W2:Y:S01]  /*0aa0*/  LDG.E.64 R18, desc[UR10][R14.64+0x68] ;  /* 0x0000680a0e127981 */ /* 0x0082a2000c1e1b00 */
[----:B0-----:R-:W-:Y:S02]  /*0ab0*/  IADD3 R20, P4, PT, R12, 0x80, RZ ;  /* 0x000000800c147810 */ /* 0x001fe40007f9e0ff */
[----:B------:R-:W-:-:S03]  /*0ac0*/  IADD3 R8, P2, PT, R8, 0x10, RZ ;  /* 0x0000001008087810 */ /* 0x000fc60007f5e0ff */
[----:B------:R-:W-:Y:S02]  /*0ad0*/  IMAD.X R21, RZ, RZ, R13, P4 ;  /* 0x000000ffff157224 */ /* 0x000fe400020e060d */
[----:B------:R-:W-:Y:S01]  /*0ae0*/  IMAD.X R9, RZ, RZ, R9, P2 ;  /* 0x000000ffff097224 */ /* 0x000fe200010e0609 */
[----:B-1----:R-:W-:-:S05]  /*0af0*/  IADD3 R14, P3, PT, R14, 0x80, RZ ;  /* 0x000000800e0e7810 */ /* 0x002fca0007f7e0ff */
[----:B------:R-:W-:Y:S01]  /*0b00*/  IMAD.X R15, RZ, RZ, R15, P3 ;  /* 0x000000ffff0f7224 */ /* 0x000fe200018e060f */
[----:B--2---:R0:W-:Y:S02]  /*0b10*/  STG.E.64 desc[UR8][R12.64+0x68], R18 ;  /* 0x000068120c007986 */ /* 0x0041e4000c101b08 */
[----:B0-----:R-:W-:Y:S02]  /*0b20*/  IMAD.MOV.U32 R12, RZ, RZ, R20 ;  /* 0x000000ffff0c7224 */ /* 0x001fe400078e0014 */
[----:B------:R-:W-:Y:S01]  /*0b30*/  IMAD.MOV.U32 R13, RZ, RZ, R21 ;  /* 0x000000ffff0d7224 */ /* 0x000fe200078e0015 */
[----:B------:R-:W-:Y:S06]  /*0b40*/  @!P1 BRA `(.L_x_12) ;  /* 0xfffffffc003c9947 */ /* 0x000fec000383ffff */
.L_x_11:
[----:B------:R-:W-:Y:S05]  /*0b50*/  BSYNC.RECONVERGENT B2 ;  /* 0x0000000000027941 */ /* 0x000fea0003800200 */
.L_x_10:
[----:B------:R-:W-:Y:S01]  /*0b60*/  IADD3 R10, P2, PT, -R27, R0, RZ ;  /* 0x000000001b0a7210 */ /* 0x000fe20007f5e1ff */
[----:B------:R-:W-:Y:S03]  /*0b70*/  BSSY.RECONVERGENT B2, `(.L_x_13) ;  /* 0x0000026000027945 */ /* 0x000fe60003800200 */
[----:B------:R-:W-:Y:S01]  /*0b80*/  ISETP.GT.U32.AND P1, PT, R10, 0x4, PT ;  /* 0x000000040a00780c */ /* 0x000fe20003f24070 */
[----:B------:R-:W-:-:S05]  /*0b90*/  IMAD.X R10, R2, 0x1, ~R7, P2 ;  /* 0x00000001020a7824 */ /* 0x000fca00010e0e07 */
[----:B------:R-:W-:-:S13]  /*0ba0*/  ISETP.GT.AND.EX P1, PT, R10, RZ, PT, P1 ;  /* 0x000000ff0a00720c */ /* 0x000fda0003f24310 */
[----:B------:R-:W-:Y:S05]  /*0bb0*/  @!P1 BRA `(.L_x_14) ;  /* 0x0000000000849947 */ /* 0x000fea0003800000 */
        /* <DEDUP_REMOVED lines=11> */
[----:B---3--:R-:W-:Y:S04]  /*0c70*/  STG.E.64 desc[UR8][R12.64+0x8], R22 ;  /* 0x000008160c007986 */ /* 0x008fe8000c101b08 */
[----:B0-----:R-:W3:Y:S04]  /*0c80*/  LDG.E.64 R10, desc[UR10][R14.64+0x10] ;  /* 0x0000100a0e0a7981 */ /* 0x001ee8000c1e1b00 */
[----:B---3--:R0:W-:Y:S04]  /*0c90*/  STG.E.64 desc[UR8][R12.64+0x10], R10 ;  /* 0x0000100a0c007986 */ /* 0x0081e8000c101b08 */
[----:B-1----:R-:W3:Y:S04]  /*0ca0*/  LDG.E.64 R18, desc[UR10][R14.64+0x18] ;  /* 0x0000180a0e127981 */ /* 0x002ee8000c1e1b00 */
[----:B---3--:R1:W-:Y:S04]  /*0cb0*/  STG.E.64 desc[UR8][R12.64+0x18], R18 ;  /* 0x000018120c007986 */ /* 0x0083e8000c101b08 */
[----:B--2---:R-:W2:Y:S01]  /*0cc0*/  LDG.E.64 R20, desc[UR10][R14.64+0x20] ;  /* 0x0000200a0e147981 */ /* 0x004ea2000c1e1b00 */
[----:B0-----:R-:W-:-:S02]  /*0cd0*/  IADD3 R10, P4, PT, R12, 0x40, RZ ;  /* 0x000000400c0a7810 */ /* 0x001fc40007f9e0ff */
[----:B------:R-:W-:Y:S01]  /*0ce0*/  IADD3 R8, P1, PT, R8, 0x8, RZ ;  /* 0x0000000808087810 */ /* 0x000fe20007f3e0ff */
[----:B--2---:R-:W-:Y:S04]  /*0cf0*/  STG.E.64 desc[UR8][R12.64+0x20], R20 ;  /* 0x000020140c007986 */ /* 0x004fe8000c101b08 */
[----:B------:R0:W2:Y:S01]  /*0d00*/  LDG.E.64 R22, desc[UR10][R14.64+0x28] ;  /* 0x0000280a0e167981 */ /* 0x0000a2000c1e1b00 */
[----:B-1----:R-:W-:Y:S01]  /*0d10*/  IADD3 R18, P3, PT, R14, 0x40, RZ ;  /* 0x000000400e127810 */ /* 0x002fe20007f7e0ff */
[----:B------:R-:W-:Y:S01]  /*0d20*/  IMAD.X R11, RZ, RZ, R13, P4 ;  /* 0x000000ffff0b7224 */ /* 0x000fe200020e060d */
[----:B------:R-:W-:Y:S01]  /*0d30*/  IADD3 R27, P2, PT, R27, 0x8, RZ ;  /* 0x000000081b1b7810 */ /* 0x000fe20007f5e0ff */
[----:B------:R-:W-:Y:S01]  /*0d40*/  IMAD.X R9, RZ, RZ, R9, P1 ;  /* 0x000000ffff097224 */ /* 0x000fe200008e0609 */
[----:B------:R-:W-:Y:S01]  /*0d50*/  PLOP3.LUT P0, PT, PT, PT, PT, 0x8, 0x80 ;  /* 0x000000000080781c */ /* 0x000fe20003f0e170 */
[----:B------:R-:W-:-:S02]  /*0d60*/  IMAD.X R19, RZ, RZ, R15, P3 ;  /* 0x000000ffff137224 */ /* 0x000fc400018e060f */
[----:B------:R-:W-:Y:S02]  /*0d70*/  IMAD.X R7, RZ, RZ, R7, P2 ;  /* 0x000000ffff077224 */ /* 0x000fe400010e0607 */
[----:B0-----:R-:W-:Y:S02]  /*0d80*/  IMAD.MOV.U32 R14, RZ, RZ, R18 ;  /* 0x000000ffff0e7224 */ /* 0x001fe400078e0012 */
[----:B------:R-:W-:Y:S01]  /*0d90*/  IMAD.MOV.U32 R15, RZ, RZ, R19 ;  /* 0x000000ffff0f7224 */ /* 0x000fe200078e0013 */
[----:B--2---:R0:W-:Y:S02]  /*0da0*/  STG.E.64 desc[UR8][R12.64+0x28], R22 ;  /* 0x000028160c007986 */ /* 0x0041e4000c101b08 */
[----:B0-----:R-:W-:Y:S02]  /*0db0*/  IMAD.MOV.U32 R12, RZ, RZ, R10 ;  /* 0x000000ffff0c7224 */ /* 0x001fe400078e000a */
[----:B------:R-:W-:-:S07]  /*0dc0*/  IMAD.MOV.U32 R13, RZ, RZ, R11 ;  /* 0x000000ffff0d7224 */ /* 0x000fce00078e000b */
.L_x_14:
[----:B------:R-:W-:Y:S05]  /*0dd0*/  BSYNC.RECONVERGENT B2 ;  /* 0x0000000000027941 */ /* 0x000fea0003800200 */
.L_x_13:
[----:B------:R-:W-:-:S04]  /*0de0*/  ISETP.LT.U32.AND P1, PT, R27, R0, PT ;  /* 0x000000001b00720c */ /* 0x000fc80003f21070 */
[----:B------:R-:W-:-:S13]  /*0df0*/  ISETP.LT.OR.EX P0, PT, R7, R2, P0, P1 ;  /* 0x000000020700720c */ /* 0x000fda0000701710 */
        /* <DEDUP_REMOVED lines=11> */
[----:B------:R-:W2:Y:S01]  /*0eb0*/  LDG.E.64 R22, desc[UR10][R14.64+0x8] ;  /* 0x0000080a0e167981 */ /* 0x000ea2000c1e1b00 */
[----:B------:R-:W-:-:S05]  /*0ec0*/  IADD3 R8, P0, PT, R8, 0x4, RZ ;  /* 0x0000000408087810 */ /* 0x000fca0007f1e0ff */
[----:B------:R-:W-:Y:S01]  /*0ed0*/  IMAD.X R9, RZ, RZ, R9, P0 ;  /* 0x000000ffff097224 */ /* 0x000fe200000e0609 */
[----:B--2---:R1:W-:Y:S07]  /*0ee0*/  STG.E.64 desc[UR8][R12.64+0x8], R22 ;  /* 0x000008160c007986 */ /* 0x0043ee000c101b08 */
.L_x_6:
[----:B------:R-:W-:Y:S05]  /*0ef0*/  BSYNC.RECONVERGENT B1 ;  /* 0x0000000000017941 */ /* 0x000fea0003800200 */
.L_x_5:
[----:B------:R-:W-:-:S04]  /*0f00*/  ISETP.GE.U32.AND P0, PT, R4, R3, PT ;  /* 0x000000030400720c */ /* 0x000fc80003f06070 */
[----:B------:R-:W-:-:S13]  /*0f10*/  ISETP.GE.AND.EX P0, PT, R6, R5, PT, P0 ;  /* 0x000000050600720c */ /* 0x000fda0003f06300 */
[----:B------:R-:W-:Y:S05]  /*0f20*/  @P0 BRA `(.L_x_1) ;  /* 0x0000000800840947 */ /* 0x000fea0003800000 */
[----:B-1----:R-:W-:Y:S01]  /*0f30*/  IMAD.IADD R19, R3, 0x1, -R4 ;  /* 0x0000000103137824 */ /* 0x002fe200078e0a04 */
        /* <DEDUP_REMOVED lines=8> */
[----:B------:R-:W-:Y:S01]  /*0fc0*/  ISETP.GT.U32.AND.EX P0, PT, R0, -0x1, PT, P0 ;  /* 0xffffffff0000780c */ /* 0x000fe20003f04100 */
[----:B------:R-:W-:-:S10]  /*0fd0*/  IMAD.MOV.U32 R0, RZ, RZ, R4 ;  /* 0x000000ffff007224 */ /* 0x000fd400078e0004 */
[----:B------:R-:W-:Y:S05]  /*0fe0*/  @!P1 BRA `(.L_x_16) ;  /* 0x00000000006c9947 */ /* 0x000fea0003800000 */
[----:B------:R-:W1:Y:S01]  /*0ff0*/  LDCU.128 UR8, c[0x0][0x380] ;  /* 0x00007000ff0877ac */ /* 0x000e620008000c00 */
[----:B------:R-:W-:Y:S01]  /*1000*/  IADD3 R0, P3, PT, R4, R19, RZ ;  /* 0x0000001304007210 */ /* 0x000fe20007f7e0ff */
[----:B------:R-:W-:-:S04]  /*1010*/  IMAD.MOV.U32 R18, RZ, RZ, RZ ;  /* 0x000000ffff127224 */ /* 0x000fc800078e00ff */
[----:B------:R-:W-:Y:S01]  /*1020*/  IMAD.X R2, R6, 0x1, R18, P3 ;  /* 0x0000000106027824 */ /* 0x000fe200018e0612 */
[----:B-1----:R-:W-:Y:S02]  /*1030*/  LEA R14, P2, R8, UR10, 0x3 ;  /* 0x0000000a080e7c11 */ /* 0x002fe4000f8418ff */
[----:B0-----:R-:W-:Y:S02]  /*1040*/  LEA R12, P1, R4, UR8, 0x3 ;  /* 0x00000008040c7c11 */ /* 0x001fe4000f8218ff */
[----:B------:R-:W-:Y:S02]  /*1050*/  LEA.HI.X R15, R8, UR11, R9, 0x3, P2 ;  /* 0x0000000b080f7c11 */ /* 0x000fe400090f1c09 */
[----:B------:R-:W-:Y:S02]  /*1060*/  IADD3 R8, P2, PT, R19, R8, RZ ;  /* 0x0000000813087210 */ /* 0x000fe40007f5e0ff */
[----:B------:R-:W-:-:S03]  /*1070*/  LEA.HI.X R13, R4, UR9, R6, 0x3, P1 ;  /* 0x00000009040d7c11 */ /* 0x000fc600088f1c06 */
[----:B------:R-:W-:-:S08]  /*1080*/  IMAD.X R9, R18, 0x1, R9, P2 ;  /* 0x0000000112097824 */ /* 0x000fd000010e0609 */
.L_x_17:
[----:B------:R-:W-:Y:S01]  /*1090*/  R2UR UR8, R16 ;  /* 0x00000000100872ca */ /* 0x000fe200000e0000 */
[----:B-1----:R-:W-:Y:S01]  /*10a0*/  IMAD.MOV.U32 R6, RZ, RZ, R12 ;  /* 0x000000ffff067224 */ /* 0x002fe200078e000c */
[----:B------:R-:W-:Y:S01]  /*10b0*/  R2UR UR9, R17 ;  /* 0x00000000110972ca */ /* 0x000fe200000e0000 */
[----:B------:R-:W-:-:S12]  /*10c0*/  IMAD.MOV.U32 R7, RZ, RZ, R13 ;  /* 0x000000ffff077224 */ /* 0x000fd800078e000d */
[----:B------:R-:W2:Y:S01]  /*10d0*/  LDG.E.64 R6, desc[UR8][R6.64] ;  /* 0x0000000806067981 */ /* 0x000ea2000c1e1b00 */
[----:B------:R-:W-:Y:S01]  /*10e0*/  IADD3 R19, P1, PT, R19, -0x1, RZ ;  /* 0xffffffff13137810 */ /* 0x000fe20007f3e0ff */
[----:B------:R-:W-:Y:S01]  /*10f0*/  IMAD.MOV.U32 R10, RZ, RZ, R14 ;  /* 0x000000ffff0a7224 */ /* 0x000fe200078e000e */
[----:B------:R-:W-:Y:S01]  /*1100*/  IADD3 R14, P2, PT, R14, 0x8, RZ ;  /* 0x000000080e0e7810 */ /* 0x000fe20007f5e0ff */
[--C-:B------:R-:W-:Y:S01]  /*1110*/  IMAD.MOV.U32 R11, RZ, RZ, R15.reuse ;  /* 0x000000ffff0b7224 */ /* 0x100fe200078e000f */
[----:B------:R-:W-:Y:S02]  /*1120*/  IADD3.X R18, PT, PT, R18, -0x1, RZ, P1, !PT ;  /* 0xffffffff12127810 */ /* 0x000fe40000ffe4ff */
[----:B------:R-:W-:Y:S01]  /*1130*/  ISETP.NE.U32.AND P1, PT, R19, RZ, PT ;  /* 0x000000ff1300720c */ /* 0x000fe20003f25070 */
[----:B------:R-:W-:Y:S01]  /*1140*/  IMAD.X R15, RZ, RZ, R15, P2 ;  /* 0x000000ffff0f7224 */ /* 0x000fe200010e060f */
[----:B------:R-:W-:Y:S02]  /*1150*/  IADD3 R12, P3, PT, R12, 0x8, RZ ;  /* 0x000000080c0c7810 */ /* 0x000fe40007f7e0ff */
[----:B------:R-:W-:-:S03]  /*1160*/  ISETP.NE.AND.EX P1, PT, R18, RZ, PT, P1 ;  /* 0x000000ff1200720c */ /* 0x000fc60003f25310 */
[----:B------:R-:W-:Y:S01]  /*1170*/  IMAD.X R13, RZ, RZ, R13, P3 ;  /* 0x000000ffff0d7224 */ /* 0x000fe200018e060d */
[----:B--2---:R1:W-:Y:S09]  /*1180*/  STG.E.64 desc[UR8][R10.64], R6 ;  /* 0x000000060a007986 */ /* 0x0043f2000c101b08 */
[----:B------:R-:W-:Y:S05]  /*1190*/  @P1 BRA `(.L_x_17) ;  /* 0xfffffffc00bc1947 */ /* 0x000fea000383ffff */
.L_x_16:
[----:B------:R-:W-:Y:S05]  /*11a0*/  BSYNC.RECONVERGENT B1 ;  /* 0x0000000000017941 */ /* 0x000fea0003800200 */
.L_x_15:
[----:B------:R-:W-:Y:S05]  /*11b0*/  @P0 BRA `(.L_x_1) ;  /* 0x0000000400e00947 */ /* 0x000fea0003800000 */
[----:B------:R-:W1:Y:S01]  /*11c0*/  LDCU.128 UR8, c[0x0][0x380] ;  /* 0x00007000ff0877ac */ /* 0x000e620008000c00 */
[----:B------:R-:W-:Y:S01]  /*11d0*/  IADD3 R4, P3, PT, -R0, R3, RZ ;  /* 0x0000000300047210 */ /* 0x000fe20007f7e1ff */
[----:B------:R-:W-:Y:S03]  /*11e0*/  BSSY.RECONVERGENT B1, `(.L_x_18) ;  /* 0x0000041000017945 */ /* 0x000fe60003800200 */
[----:B------:R-:W-:Y:S02]  /*11f0*/  ISETP.GT.U32.AND P0, PT, R4, 0xc, PT ;  /* 0x0000000c0400780c */ /* 0x000fe40003f04070 */
[----:B-1----:R-:W-:Y:S02]  /*1200*/  LEA R6, P2, R8, UR10, 0x3 ;  /* 0x0000000a08067c11 */ /* 0x002fe4000f8418ff */
[----:B------:R-:W-:Y:S02]  /*1210*/  LEA R7, P1, R0, UR8, 0x3 ;  /* 0x0000000800077c11 */ /* 0x000fe4000f8218ff */
[----:B------:R-:W-:Y:S01]  /*1220*/  LEA.HI.X R4, R8, UR11, R9, 0x3, P2 ;  /* 0x0000000b08047c11 */ /* 0x000fe200090f1c09 */
[--C-:B------:R-:W-:Y:S01]  /*1230*/  IMAD.X R9, R5, 0x1, ~R2.reuse, P3 ;  /* 0x0000000105097824 */ /* 0x100fe200018e0e02 */
[----:B0-----:R-:W-:-:S02]  /*1240*/  LEA.HI.X R10, R0, UR9, R2, 0x3, P1 ;  /* 0x00000009000a7c11 */ /* 0x001fc400088f1c02 */
[----:B------:R-:W-:Y:S02]  /*1250*/  IADD3 R8, P2, PT, R7, 0x10, RZ ;  /* 0x0000001007087810 */ /* 0x000fe40007f5e0ff */
[----:B------:R-:W-:Y:S02]  /*1260*/  ISETP.GT.AND.EX P1, PT, R9, RZ, PT, P0 ;  /* 0x000000ff0900720c */ /* 0x000fe40003f24300 */
[----:B------:R-:W-:Y:S01]  /*1270*/  IADD3 R6, P3, PT, R6, 0x10, RZ ;  /* 0x0000001006067810 */ /* 0x000fe20007f7e0ff */
[----:B------:R-:W-:Y:S01]  /*1280*/  IMAD.X R9, RZ, RZ, R10, P2 ;  /* 0x000000ffff097224 */ /* 0x000fe200010e060a */
[----:B------:R-:W-:-:S03]  /*1290*/  PLOP3.LUT P0, PT, PT, PT, PT, 0x80, 0x8 ;  /* 0x000000000008781c */ /* 0x000fc60003f0f070 */
[----:B------:R-:W-:-:S06]  /*12a0*/  IMAD.X R7, RZ, RZ, R4, P3 ;  /* 0x000000ffff077224 */ /* 0x000fcc00018e0604 */
[----:B------:R-:W-:Y:S05]  /*12b0*/  @!P1 BRA `(.L_x_19) ;  /* 0x0000000000cc9947 */ /* 0x000fea0003800000 */
[----:B------:R-:W-:Y:S02]  /*12c0*/  IADD3 R13, P1, PT, R3, -0xc, RZ ;  /* 0xfffffff4030d7810 */ /* 0x000fe40007f3e0ff */
[----:B------:R-:W-:Y:S02]  /*12d0*/  PLOP3.LUT P0, PT, PT, PT, PT, 0x8, 0x80 ;  /* 0x000000000080781c */ /* 0x000fe40003f0e170 */
[----:B------:R-:W-:-:S11]  /*12e0*/  IADD3.X R11, PT, PT, R5, -0x1, RZ, P1, !PT ;  /* 0xffffffff050b7810 */ /* 0x000fd60000ffe4ff */
.L_x_20:
        /* <DEDUP_REMOVED lines=39> */
[----:B------:R-:W-:Y:S02]  /*1560*/  IADD3 R4, P3, PT, R6, 0x80, RZ ;  /* 0x0000008006047810 */ /* 0x000fe40007f7e0ff */
[----:B------:R-:W-:-:S03]  /*1570*/  IADD3 R10, P2, PT, R8, 0x80, RZ ;  /* 0x00000080080a7810 */ /* 0x000fc60007f5e0ff */
[----:B0-----:R-:W-:Y:S02]  /*1580*/  IMAD.X R15, RZ, RZ, R7, P3 ;  /* 0x000000ffff0f7224 */ /* 0x001fe400018e0607 */
[----:B-1----:R-:W-:Y:S02]  /*1590*/  IMAD.X R9, RZ, RZ, R9, P2 ;  /* 0x000000ffff097224 */ /* 0x002fe400010e0609 */
[----:B------:R-:W-:Y:S01]  /*15a0*/  IMAD.MOV.U32 R8, RZ, RZ, R10 ;  /* 0x000000ffff087224 */ /* 0x000fe200078e000a */
[----:B--2---:R0:W-:Y:S02]  /*15b0*/  STG.E.64 desc[UR8][R6.64+0x68], R22 ;  /* 0x0000681606007986 */ /* 0x0041e4000c101b08 */
[----:B0-----:R-:W-:Y:S02]  /*15c0*/  IMAD.MOV.U32 R6, RZ, RZ, R4 ;  /* 0x000000ffff067224 */ /* 0x001fe400078e0004 */
[----:B------:R-:W-:Y:S01]  /*15d0*/  IMAD.MOV.U32 R7, RZ, RZ, R15 ;  /* 0x000000ffff077224 */ /* 0x000fe200078e000f */
[----:B------:R-:W-:Y:S06]  /*15e0*/  @!P1 BRA `(.L_x_20) ;  /* 0xfffffffc00409947 */ /* 0x000fec000383ffff */
.L_x_19:
[----:B------:R-:W-:Y:S05]  /*15f0*/  BSYNC.RECONVERGENT B1 ;  /* 0x0000000000017941 */ /* 0x000fea0003800200 */
.L_x_18:
        /* <DEDUP_REMOVED lines=21> */
[----:B----4-:R-:W-:Y:S04]  /*1750*/  STG.E.64 desc[UR8][R6.64+0x18], R12 ;  /* 0x0000180c06007986 */ /* 0x010fe8000c101b08 */
[----:B--2---:R-:W2:Y:S01]  /*1760*/  LDG.E.64 R14, desc[UR10][R8.64+0x20] ;  /* 0x0000200a080e7981 */ /* 0x004ea2000c1e1b00 */
[----:B------:R-:W-:-:S02]  /*1770*/  IADD3 R4, P3, PT, R6, 0x40, RZ ;  /* 0x0000004006047810 */ /* 0x000fc40007f7e0ff */
[----:B------:R-:W-:Y:S01]  /*1780*/  IADD3 R0, P1, PT, R0, 0x8, RZ ;  /* 0x0000000800007810 */ /* 0x000fe20007f3e0ff */
[----:B--2---:R-:W-:Y:S04]  /*1790*/  STG.E.64 desc[UR8][R6.64+0x20], R14 ;  /* 0x0000200e06007986 */ /* 0x004fe8000c101b08 */
[----:B---3--:R1:W2:Y:S01]  /*17a0*/  LDG.E.64 R18, desc[UR10][R8.64+0x28] ;  /* 0x0000280a08127981 */ /* 0x0082a2000c1e1b00 */
[----:B0-----:R-:W-:Y:S01]  /*17b0*/  IADD3 R10, P2, PT, R8, 0x40, RZ ;  /* 0x00000040080a7810 */ /* 0x001fe20007f5e0ff */
[----:B------:R-:W-:Y:S01]  /*17c0*/  IMAD.X R11, RZ, RZ, R7, P3 ;  /* 0x000000ffff0b7224 */ /* 0x000fe200018e0607 */
[----:B------:R-:W-:Y:S01]  /*17d0*/  PLOP3.LUT P0, PT, PT, PT, PT, 0x8, 0x80 ;  /* 0x000000000080781c */ /* 0x000fe20003f0e170 */
[----:B------:R-:W-:Y:S02]  /*17e0*/  IMAD.X R2, RZ, RZ, R2, P1 ;  /* 0x000000ffff027224 */ /* 0x000fe400008e0602 */
[----:B-1----:R-:W-:-:S02]  /*17f0*/  IMAD.X R9, RZ, RZ, R9, P2 ;  /* 0x000000ffff097224 */ /* 0x002fc400010e0609 */
[----:B------:R-:W-:Y:S01]  /*1800*/  IMAD.MOV.U32 R8, RZ, RZ, R10 ;  /* 0x000000ffff087224 */ /* 0x000fe200078e000a */
[----:B--2---:R0:W-:Y:S02]  /*1810*/  STG.E.64 desc[UR8][R6.64+0x28], R18 ;  /* 0x0000281206007986 */ /* 0x0041e4000c101b08 */
[----:B0-----:R-:W-:Y:S02]  /*1820*/  IMAD.MOV.U32 R6, RZ, RZ, R4 ;  /* 0x000000ffff067224 */ /* 0x001fe400078e0004 */
[----:B------:R-:W-:-:S07]  /*1830*/  IMAD.MOV.U32 R7, RZ, RZ, R11 ;  /* 0x000000ffff077224 */ /* 0x000fce00078e000b */
.L_x_22:
[----:B------:R-:W-:Y:S05]  /*1840*/  BSYNC.RECONVERGENT B1 ;  /* 0x0000000000017941 */ /* 0x000fea0003800200 */
.L_x_21:
        /* <DEDUP_REMOVED lines=9> */
[----:B------:R-:W3:Y:S04]  /*18e0*/  LDG.E.64 R4, desc[UR10][R8.64+-0x8] ;  /* 0xfffff80a08047981 */ /* 0x000ee8000c1e1b00 */
[----:B---3--:R2:W-:Y:S04]  /*18f0*/  STG.E.64 desc[UR8][R6.64+-0x8], R4 ;  /* 0xfffff80406007986 */ /* 0x0085e8000c101b08 */
[----:B------:R-:W3:Y:S04]  /*1900*/  LDG.E.64 R10, desc[UR10][R8.64] ;  /* 0x0000000a080a7981 */ /* 0x000ee8000c1e1b00 */
[----:B---3--:R2:W-:Y:S04]  /*1910*/  STG.E.64 desc[UR8][R6.64], R10 ;  /* 0x0000000a06007986 */ /* 0x0085e8000c101b08 */
[----:B------:R-:W3:Y:S04]  /*1920*/  LDG.E.64 R12, desc[UR10][R8.64+0x8] ;  /* 0x0000080a080c7981 */ /* 0x000ee8000c1e1b00 */
[----:B---3--:R2:W-:Y:S02]  /*1930*/  STG.E.64 desc[UR8][R6.64+0x8], R12 ;  /* 0x0000080c06007986 */ /* 0x0085e4000c101b08 */
.L_x_1:
[----:B------:R-:W-:Y:S05]  /*1940*/  BSYNC.RECONVERGENT B0 ;  /* 0x0000000000007941 */ /* 0x000fea0003800200 */
.L_x_0:
[----:B------:R-:W-:Y:S06]  /*1950*/  BAR.SYNC.DEFER_BLOCKING 0x0 ;  /* 0x0000000000007b1d */ /* 0x000fec0000010000 */
[----:B------:R-:W-:Y:S05]  /*1960*/  EXIT ;  /* 0x000000000000794d */ /* 0x000fea0003800000 */
.L_x_23:
[----:B------:R-:W-:-:S00]  /*1970*/  BRA `(.L_x_23) ;  /* 0xfffffffc00fc7947 */ /* 0x000fc0000383ffff */
[----:B------:R-:W-:-:S00]  /*1980*/  NOP ;  /* 0x0000000000007918 */ /* 0x000fc00000000000 */
[----:B------:R-:W-:-:S00]  /*1990*/  NOP ;  /* 0x0000000000007918 */ /* 0x000fc00000000000 */
[----:B------:R-:W-:-:S00]  /*19a0*/  NOP ;  /* 0x0000000000007918 */ /* 0x000fc00000000000 */
[----:B------:R-:W-:-:S00]  /*19b0*/  NOP ;  /* 0x0000000000007918 */ /* 0x000fc00000000000 */
[----:B------:R-:W-:-:S00]  /*19c0*/  NOP ;  /* 0x0000000000007918 */ /* 0x000fc00000000000 */
[----:B------:R-:W-:-:S00]  /*19d0*/  NOP ;  /* 0x0000000000007918 */ /* 0x000fc00000000000 */
[----:B------:R-:W-:-:S00]  /*19e0*/  NOP ;  /* 0x0000000000007918 */ /* 0x000fc00000000000 */
[----:B------:R-:W-:-:S00]  /*19f0*/  NOP ;  /* 0x0000000000007918 */ /* 0x000fc00000000000 */
.L_x_24:


//--------------------- .nv.shared.reserved.0     --------------------------
	.section	.nv.shared.reserved.0,"aw",@nobits
	.weak		__nv_reservedSMEM_offset_0_alias
	.size		__nv_reservedSMEM_offset_0_alias, 0, 64
	.other		__nv_reservedSMEM_offset_0_alias,@"STO_CUDA_RESERVED_SHARED STV_DEFAULT"
__nv_reservedSMEM_offset_0_alias:
	.zero		0
	.zero		64


//--------------------- .nv.constant0._Z13gpu_MergeSortPlS_l --------------------------
	.section	.nv.constant0._Z13gpu_MergeSortPlS_l,"a",@progbits
	.sectionflags	@""
	.align	4
.nv.constant0._Z13gpu_MergeSortPlS_l:
	.zero		920


//--------------------- SYMBOLS --------------------------

	.type		.nv.reservedSmem.offset0,@object
	.size		.nv.reservedSmem.offset0,0x4
